	.headerflags	@"EF_CUDA_TEXMODE_UNIFIED EF_CUDA_64BIT_ADDRESS EF_CUDA_ACCELERATORS EF_CUDA_SM90 EF_CUDA_VIRTUAL_SM(EF_CUDA_SM90)"
	.elftype	@"ET_EXEC"


//--------------------- .nv.info                  --------------------------
	.section	.nv.info,"",@"SHT_CUDA_INFO"
	.align	4


	//----- nvinfo : EIATTR_REGCOUNT
	.align		4
        /*0000*/ 	.byte	0x04, 0x2f
        /*0002*/ 	.short	(.L_1 - .L_0)
	.align		4
.L_0:
        /*0004*/ 	.word	index@(triton_poi_fused_convolution_relu_5)
        /*0008*/ 	.word	0x0000000c


	//----- nvinfo : EIATTR_MIN_STACK_SIZE
	.align		4
.L_1:
        /*000c*/ 	.byte	0x04, 0x12
        /*000e*/ 	.short	(.L_3 - .L_2)
	.align		4
.L_2:
        /*0010*/ 	.word	index@(triton_poi_fused_convolution_relu_5)
        /*0014*/ 	.word	0x00000000


	//----- nvinfo : EIATTR_FRAME_SIZE
	.align		4
.L_3:
        /*0018*/ 	.byte	0x04, 0x11
        /*001a*/ 	.short	(.L_5 - .L_4)
	.align		4
.L_4:
        /*001c*/ 	.word	index@(triton_poi_fused_convolution_relu_5)
        /*0020*/ 	.word	0x00000000


	//----- nvinfo : EIATTR_MIN_STACK_SIZE
	.align		4
.L_5:
        /*0024*/ 	.byte	0x04, 0x12
        /*0026*/ 	.short	(.L_7 - .L_6)
	.align		4
.L_6:
        /*0028*/ 	.word	index@(triton_poi_fused_convolution_relu_5)
        /*002c*/ 	.word	0x00000000
.L_7:


//--------------------- .nv.info.triton_poi_fused_convolution_relu_5 --------------------------
	.section	.nv.info.triton_poi_fused_convolution_relu_5,"",@"SHT_CUDA_INFO"
	.sectionflags	@""
	.align	4


	//----- nvinfo : EIATTR_CUDA_API_VERSION
	.align		4
        /*0000*/ 	.byte	0x04, 0x37
        /*0002*/ 	.short	(.L_9 - .L_8)
.L_8:
        /*0004*/ 	.word	0x0000007c


	//----- nvinfo : EIATTR_KPARAM_INFO
	.align		4
.L_9:
        /*0008*/ 	.byte	0x04, 0x17
        /*000a*/ 	.short	(.L_11 - .L_10)
.L_10:
        /*000c*/ 	.word	0x00000000
        /*0010*/ 	.short	0x0002
        /*0012*/ 	.short	0x0010
        /*0014*/ 	.byte	0x00, 0xf0, 0x11, 0x00


	//----- nvinfo : EIATTR_KPARAM_INFO
	.align		4
.L_11:
        /*0018*/ 	.byte	0x04, 0x17
        /*001a*/ 	.short	(.L_13 - .L_12)
.L_12:
        /*001c*/ 	.word	0x00000000
        /*0020*/ 	.short	0x0001
        /*0022*/ 	.short	0x0008
        /*0024*/ 	.byte	0x00, 0xf4, 0x21, 0x00


	//----- nvinfo : EIATTR_KPARAM_INFO
	.align		4
.L_13:
        /*0028*/ 	.byte	0x04, 0x17
        /*002a*/ 	.short	(.L_15 - .L_14)
.L_14:
        /*002c*/ 	.word	0x00000000
        /*0030*/ 	.short	0x0000
        /*0032*/ 	.short	0x0000
        /*0034*/ 	.byte	0x00, 0xf4, 0x21, 0x00


	//----- nvinfo : EIATTR_SPARSE_MMA_MASK
	.align		4
.L_15:
        /*0038*/ 	.byte	0x03, 0x50
        /*003a*/ 	.short	0x0000


	//----- nvinfo : EIATTR_MAXREG_COUNT
	.align		4
        /*003c*/ 	.byte	0x03, 0x1b
        /*003e*/ 	.short	0x00ff


	//----- nvinfo : EIATTR_EXIT_INSTR_OFFSETS
	.align		4
        /*0040*/ 	.byte	0x04, 0x1c
        /*0042*/ 	.short	(.L_17 - .L_16)


	//   ....[0]....
.L_16:
        /*0044*/ 	.word	0x000001b0


	//   ....[1]....
        /*0048*/ 	.word	0x000001d0


	//----- nvinfo : EIATTR_REQNTID
	.align		4
.L_17:
        /*004c*/ 	.byte	0x04, 0x10
        /*004e*/ 	.short	(.L_19 - .L_18)
.L_18:
        /*0050*/ 	.word	0x00000080
        /*0054*/ 	.word	0x00000001
        /*0058*/ 	.word	0x00000001


	//----- nvinfo : EIATTR_CBANK_PARAM_SIZE
	.align		4
.L_19:
        /*005c*/ 	.byte	0x03, 0x19
        /*005e*/ 	.short	0x0014


	//----- nvinfo : EIATTR_PARAM_CBANK
	.align		4
        /*0060*/ 	.byte	0x04, 0x0a
        /*0062*/ 	.short	(.L_21 - .L_20)
	.align		4
.L_20:
        /*0064*/ 	.word	index@(.nv.constant0.triton_poi_fused_convolution_relu_5)
        /*0068*/ 	.short	0x0210
        /*006a*/ 	.short	0x0014


	//----- nvinfo : EIATTR_SW_WAR
	.align		4
.L_21:
        /*006c*/ 	.byte	0x04, 0x36
        /*006e*/ 	.short	(.L_23 - .L_22)
.L_22:
        /*0070*/ 	.word	0x00000008
.L_23:


//--------------------- .nv.callgraph             --------------------------
	.section	.nv.callgraph,"",@"SHT_CUDA_CALLGRAPH"
	.align	4
	.sectionentsize	8
	.align		4
        /*0000*/ 	.word	0x00000000
	.align		4
        /*0004*/ 	.word	0xffffffff
	.align		4
        /*0008*/ 	.word	0x00000000
	.align		4
        /*000c*/ 	.word	0xfffffffe
	.align		4
        /*0010*/ 	.word	0x00000000
	.align		4
        /*0014*/ 	.word	0xfffffffd
	.align		4
        /*0018*/ 	.word	0x00000000
	.align		4
        /*001c*/ 	.word	0xfffffffc


//--------------------- .text.triton_poi_fused_convolution_relu_5 --------------------------
	.section	.text.triton_poi_fused_convolution_relu_5,"ax",@progbits
	.align	128
        .global         triton_poi_fused_convolution_relu_5
        .type           triton_poi_fused_convolution_relu_5,@function
        .size           triton_poi_fused_convolution_relu_5,(.L_x_1 - triton_poi_fused_convolution_relu_5)
        .other          triton_poi_fused_convolution_relu_5,@"STO_CUDA_ENTRY STV_DEFAULT"
triton_poi_fused_convolution_relu_5:
.text.triton_poi_fused_convolution_relu_5:
[----:B------:R-:W0:Y:S02]  /*0000*/  LDC R1, c[0x0][0x28] ;  /* 0x00000a00ff017b82 */ /* 0x000e240000000800 */
[----:B------:R-:W1:Y:S01]  /*0010*/  S2R R0, SR_TID.X ;  /* 0x0000000000007919 */ /* 0x000e620000002100 */
[----:B------:R-:W2:Y:S01]  /*0020*/  LDC.64 R2, c[0x0][0x210] ;  /* 0x00008400ff027b82 */ /* 0x000ea20000000a00 */
[----:B------:R-:W-:Y:S01]  /*0030*/  ULDC.64 UR4, c[0x0][0x208] ;  /* 0x0000820000047ab9 */ /* 0x000fe20000000a00 */
[----:B------:R-:W3:Y:S06]  /*0040*/  S2R R7, SR_CTAID.X ;  /* 0x0000000000077919 */ /* 0x000eec0000002500 */
[----:B------:R-:W4:Y:S01]  /*0050*/  LDC.64 R4, c[0x0][0x218] ;  /* 0x00008600ff047b82 */ /* 0x000f220000000a00 */
[----:B-1----:R-:W-:Y:S01]  /*0060*/  IMAD.SHL.U32 R0, R0, 0x2, RZ ;  /* 0x0000000200007824 */ /* 0x002fe200078e00ff */
[----:B---3--:R-:W-:-:S04]  /*0070*/  SHF.R.S32.HI R6, RZ, 0x17, R7 ;  /* 0x00000017ff067819 */ /* 0x008fc80000011407 */
[----:B------:R-:W-:-:S05]  /*0080*/  LOP3.LUT R0, R0, 0xfe, RZ, 0xc0, !PT ;  /* 0x000000fe00007812 */ /* 0x000fca00078ec0ff */
[----:B------:R-:W-:Y:S01]  /*0090*/  IMAD R7, R7, 0x100, R0 ;  /* 0x0000010007077824 */ /* 0x000fe200078e0200 */
[----:B------:R-:W-:-:S03]  /*00a0*/  SGXT R0, R6, 0x1 ;  /* 0x000000010600781a */ /* 0x000fc60000000200 */
[C---:B--2---:R-:W-:Y:S01]  /*00b0*/  IMAD.WIDE R2, R7.reuse, 0x4, R2 ;  /* 0x0000000407027825 */ /* 0x044fe200078e0202 */
[----:B------:R-:W-:Y:S02]  /*00c0*/  LEA.HI R0, R0, R7, RZ, 0x9 ;  /* 0x0000000700007211 */ /* 0x000fe400078f48ff */
[----:B------:R-:W-:Y:S02]  /*00d0*/  ISETP.GE.AND P2, PT, R7, 0x800, PT ;  /* 0x000008000700780c */ /* 0x000fe40003f46270 */
[----:B------:R-:W-:-:S05]  /*00e0*/  LOP3.LUT R0, R0, 0xfffffe00, RZ, 0xc0, !PT ;  /* 0xfffffe0000007812 */ /* 0x000fca00078ec0ff */
[----:B------:R-:W-:Y:S01]  /*00f0*/  IMAD.IADD R9, R7, 0x1, -R0 ;  /* 0x0000000107097824 */ /* 0x000fe200078e0a00 */
[----:B------:R-:W-:-:S03]  /*0100*/  CS2R R6, SRZ ;  /* 0x0000000000067805 */ /* 0x000fc6000001ff00 */
[----:B----4-:R-:W-:Y:S01]  /*0110*/  IMAD.WIDE R4, R9, 0x4, R4 ;  /* 0x0000000409047825 */ /* 0x010fe200078e0204 */
[----:B------:R-:W-:Y:S02]  /*0120*/  CS2R R8, SRZ ;  /* 0x0000000000087805 */ /* 0x000fe4000001ff00 */
[----:B------:R-:W2:Y:S04]  /*0130*/  @!P2 LDG.E.64 R6, desc[UR4][R2.64] ;  /* 0x000000040206a981 */ /* 0x000ea8000c1e1b00 */
[----:B------:R-:W2:Y:S02]  /*0140*/  @!P2 LDG.E.EL.64 R8, desc[UR4][R4.64] ;  /* 0x000000040408a981 */ /* 0x000ea4000c2e1b00 */
[----:B--2---:R-:W-:Y:S01]  /*0150*/  FSETP.GEU.AND P0, PT, R6, -R8, PT ;  /* 0x800000080600720b */ /* 0x004fe20003f0e000 */
[----:B------:R-:W-:Y:S01]  /*0160*/  FADD R6, R8, R6 ;  /* 0x0000000608067221 */ /* 0x000fe20000000000 */
[----:B------:R-:W-:Y:S01]  /*0170*/  FADD R0, R9, R7 ;  /* 0x0000000709007221 */ /* 0x000fe20000000000 */
[----:B------:R-:W-:-:S03]  /*0180*/  FSETP.GEU.AND P1, PT, R7, -R9, PT ;  /* 0x800000090700720b */ /* 0x000fc60003f2e000 */
[----:B------:R-:W-:Y:S02]  /*0190*/  FSEL R6, R6, RZ, P0 ;  /* 0x000000ff06067208 */ /* 0x000fe40000000000 */
[----:B------:R-:W-:Y:S01]  /*01a0*/  FSEL R7, R0, RZ, P1 ;  /* 0x000000ff00077208 */ /* 0x000fe20000800000 */
[----:B------:R-:W-:Y:S07]  /*01b0*/  @P2 EXIT ;  /* 0x000000000000294d */ /* 0x000fee0003800000 */
[----:B------:R-:W-:Y:S01]  /*01c0*/  STG.E.64 desc[UR4][R2.64], R6 ;  /* 0x0000000602007986 */ /* 0x000fe2000c101b04 */
[----:B------:R-:W-:Y:S05]  /*01d0*/  EXIT ;  /* 0x000000000000794d */ /* 0x000fea0003800000 */
.L_x_0:
[----:B------:R-:W-:-:S00]  /*01e0*/  BRA `(.L_x_0) ;  /* 0xfffffffc00fc7947 */ /* 0x000fc0000383ffff */
[----:B------:R-:W-:-:S00]  /*01f0*/  NOP ;  /* 0x0000000000007918 */ /* 0x000fc00000000000 */
        /* <DEDUP_REMOVED lines=8> */
.L_x_1:


//--------------------- .nv.constant0.triton_poi_fused_convolution_relu_5 --------------------------
	.section	.nv.constant0.triton_poi_fused_convolution_relu_5,"a",@progbits
	.sectionflags	@""
	.align	4
.nv.constant0.triton_poi_fused_convolution_relu_5:
	.zero		548
